//
// Generated by NVIDIA NVVM Compiler
//
// Compiler Build ID: CL-36424714
// Cuda compilation tools, release 13.0, V13.0.88
// Based on NVVM 20.0.0
//

.version 9.0
.target sm_100
.address_size 64

	// .globl	_ZN4QUIC24k_map_matrix_to_intervalEPfiffS0_S0_

.visible .entry _ZN4QUIC24k_map_matrix_to_intervalEPfiffS0_S0_(
	.param .u64 .ptr .align 1 _ZN4QUIC24k_map_matrix_to_intervalEPfiffS0_S0__param_0,
	.param .u32 _ZN4QUIC24k_map_matrix_to_intervalEPfiffS0_S0__param_1,
	.param .f32 _ZN4QUIC24k_map_matrix_to_intervalEPfiffS0_S0__param_2,
	.param .f32 _ZN4QUIC24k_map_matrix_to_intervalEPfiffS0_S0__param_3,
	.param .u64 .ptr .align 1 _ZN4QUIC24k_map_matrix_to_intervalEPfiffS0_S0__param_4,
	.param .u64 .ptr .align 1 _ZN4QUIC24k_map_matrix_to_intervalEPfiffS0_S0__param_5
)
{
	.reg .pred 	%p<4>;
	.reg .b32 	%r<6>;
	.reg .b32 	%f<16>;
	.reg .b64 	%rd<9>;

	ld.param.u64 	%rd1, [_ZN4QUIC24k_map_matrix_to_intervalEPfiffS0_S0__param_0];
	ld.param.u32 	%r2, [_ZN4QUIC24k_map_matrix_to_intervalEPfiffS0_S0__param_1];
	ld.param.f32 	%f1, [_ZN4QUIC24k_map_matrix_to_intervalEPfiffS0_S0__param_2];
	ld.param.f32 	%f2, [_ZN4QUIC24k_map_matrix_to_intervalEPfiffS0_S0__param_3];
	ld.param.u64 	%rd2, [_ZN4QUIC24k_map_matrix_to_intervalEPfiffS0_S0__param_4];
	ld.param.u64 	%rd3, [_ZN4QUIC24k_map_matrix_to_intervalEPfiffS0_S0__param_5];
	mov.u32 	%r3, %ctaid.x;
	mov.u32 	%r4, %ntid.x;
	mov.u32 	%r5, %tid.x;
	mad.lo.s32 	%r1, %r3, %r4, %r5;
	setp.ge.s32 	%p1, %r1, %r2;
	@%p1 bra 	$L__BB0_2;
	cvta.to.global.u64 	%rd4, %rd2;
	cvta.to.global.u64 	%rd5, %rd3;
	cvta.to.global.u64 	%rd6, %rd1;
	ld.global.f32 	%f3, [%rd4];
	ld.global.f32 	%f4, [%rd5];
	setp.eq.f32 	%p2, %f3, %f4;
	selp.f32 	%f5, 0f00000000, %f3, %p2;
	selp.f32 	%f6, 0f3F800000, %f4, %p2;
	setp.eq.f32 	%p3, %f1, %f2;
	add.f32 	%f7, %f1, 0f3F800000;
	selp.f32 	%f8, %f7, %f2, %p3;
	mul.wide.s32 	%rd7, %r1, 4;
	add.s64 	%rd8, %rd6, %rd7;
	ld.global.f32 	%f9, [%rd8];
	sub.f32 	%f10, %f9, %f5;
	sub.f32 	%f11, %f8, %f1;
	mul.f32 	%f12, %f11, %f10;
	sub.f32 	%f13, %f6, %f5;
	div.rn.f32 	%f14, %f12, %f13;
	add.f32 	%f15, %f1, %f14;
	st.global.f32 	[%rd8], %f15;
$L__BB0_2:
	ret;

}


// ===== COMPILED SASS (sm_100) =====

	.target	sm_100

	.elftype	@"ET_EXEC"


//--------------------- .note.nv.tkinfo           --------------------------
	.section	.note.nv.tkinfo,"",@"SHT_NOTE"
	.sectionflags	@"SHF_NOTE_NV_TKINFO"
	.tkinfo
        /*0018*/ 	.word	0x00000002
        /*0030*/ 	.string	""
        /*0030*/ 	.string	"ptxas"
        /*0030*/ 	.string	"Cuda compilation tools, release 13.0, V13.0.88"
        /*0030*/ 	.string	"Build cuda_13.0.r13.0/compiler.36424714_0"
        /*0030*/ 	.string	"-arch sm_100 -m 64 "



//--------------------- .note.nv.cuinfo           --------------------------
	.section	.note.nv.cuinfo,"",@"SHT_NOTE"
	.sectionflags	@"SHF_NOTE_NV_CUINFO"
        /*0018*/ 	.short	0x0002
        /*001a*/ 	.short	0x0064
        /*001c*/ 	.short	0x0082
	.zero		2


//--------------------- .nv.info                  --------------------------
	.section	.nv.info,"",@"SHT_CUDA_INFO"
	.align	4


	//----- nvinfo : EIATTR_REGCOUNT
	.align		4
        /*0000*/ 	.byte	0x04, 0x2f
        /*0002*/ 	.short	(.L_1 - .L_0)
	.align		4
.L_0:
        /*0004*/ 	.word	index@(_ZN4QUIC24k_map_matrix_to_intervalEPfiffS0_S0_)
        /*0008*/ 	.word	0x00000010


	//----- nvinfo : EIATTR_FRAME_SIZE
	.align		4
.L_1:
        /*000c*/ 	.byte	0x04, 0x11
        /*000e*/ 	.short	(.L_3 - .L_2)
	.align		4
.L_2:
        /*0010*/ 	.word	index@($__internal_0_$__cuda_sm3x_div_rn_noftz_f32_slowpath)
        /*0014*/ 	.word	0x00000000


	//----- nvinfo : EIATTR_FRAME_SIZE
	.align		4
.L_3:
        /*0018*/ 	.byte	0x04, 0x11
        /*001a*/ 	.short	(.L_5 - .L_4)
	.align		4
.L_4:
        /*001c*/ 	.word	index@(_ZN4QUIC24k_map_matrix_to_intervalEPfiffS0_S0_)
        /*0020*/ 	.word	0x00000000


	//----- nvinfo : EIATTR_MIN_STACK_SIZE
	.align		4
.L_5:
        /*0024*/ 	.byte	0x04, 0x12
        /*0026*/ 	.short	(.L_7 - .L_6)
	.align		4
.L_6:
        /*0028*/ 	.word	index@(_ZN4QUIC24k_map_matrix_to_intervalEPfiffS0_S0_)
        /*002c*/ 	.word	0x00000000
.L_7:


//--------------------- .nv.compat                --------------------------
	.section	.nv.compat,"",@"SHT_CUDA_COMPAT_INFO"
	.align	4
        /*0000*/ 	.byte	0x02, 0x09, 0x00, 0x00, 0x02, 0x02, 0x01, 0x00, 0x02, 0x05, 0x05, 0x00, 0x03, 0x07, 0x01, 0x01
        /*0010*/ 	.byte	0x02, 0x03, 0x00, 0x00, 0x02, 0x06, 0x01, 0x00, 0x04, 0x0b, 0x08, 0x00, 0x01, 0x00, 0x00, 0x00
        /*0020*/ 	.byte	0x00, 0x00, 0x00, 0x00


//--------------------- .nv.info._ZN4QUIC24k_map_matrix_to_intervalEPfiffS0_S0_ --------------------------
	.section	.nv.info._ZN4QUIC24k_map_matrix_to_intervalEPfiffS0_S0_,"",@"SHT_CUDA_INFO"
	.sectionflags	@""
	.align	4


	//----- nvinfo : EIATTR_CUDA_API_VERSION
	.align		4
        /*0000*/ 	.byte	0x04, 0x37
        /*0002*/ 	.short	(.L_9 - .L_8)
.L_8:
        /*0004*/ 	.word	0x00000082


	//----- nvinfo : EIATTR_KPARAM_INFO
	.align		4
.L_9:
        /*0008*/ 	.byte	0x04, 0x17
        /*000a*/ 	.short	(.L_11 - .L_10)
.L_10:
        /*000c*/ 	.word	0x00000000
        /*0010*/ 	.short	0x0005
        /*0012*/ 	.short	0x0020
        /*0014*/ 	.byte	0x00, 0xf5, 0x21, 0x00


	//----- nvinfo : EIATTR_KPARAM_INFO
	.align		4
.L_11:
        /*0018*/ 	.byte	0x04, 0x17
        /*001a*/ 	.short	(.L_13 - .L_12)
.L_12:
        /*001c*/ 	.word	0x00000000
        /*0020*/ 	.short	0x0004
        /*0022*/ 	.short	0x0018
        /*0024*/ 	.byte	0x00, 0xf5, 0x21, 0x00


	//----- nvinfo : EIATTR_KPARAM_INFO
	.align		4
.L_13:
        /*0028*/ 	.byte	0x04, 0x17
        /*002a*/ 	.short	(.L_15 - .L_14)
.L_14:
        /*002c*/ 	.word	0x00000000
        /*0030*/ 	.short	0x0003
        /*0032*/ 	.short	0x0010
        /*0034*/ 	.byte	0x00, 0xf0, 0x11, 0x00


	//----- nvinfo : EIATTR_KPARAM_INFO
	.align		4
.L_15:
        /*0038*/ 	.byte	0x04, 0x17
        /*003a*/ 	.short	(.L_17 - .L_16)
.L_16:
        /*003c*/ 	.word	0x00000000
        /*0040*/ 	.short	0x0002
        /*0042*/ 	.short	0x000c
        /*0044*/ 	.byte	0x00, 0xf0, 0x11, 0x00


	//----- nvinfo : EIATTR_KPARAM_INFO
	.align		4
.L_17:
        /*0048*/ 	.byte	0x04, 0x17
        /*004a*/ 	.short	(.L_19 - .L_18)
.L_18:
        /*004c*/ 	.word	0x00000000
        /*0050*/ 	.short	0x0001
        /*0052*/ 	.short	0x0008
        /*0054*/ 	.byte	0x00, 0xf0, 0x11, 0x00


	//----- nvinfo : EIATTR_KPARAM_INFO
	.align		4
.L_19:
        /*0058*/ 	.byte	0x04, 0x17
        /*005a*/ 	.short	(.L_21 - .L_20)
.L_20:
        /*005c*/ 	.word	0x00000000
        /*0060*/ 	.short	0x0000
        /*0062*/ 	.short	0x0000
        /*0064*/ 	.byte	0x00, 0xf5, 0x21, 0x00


	//----- nvinfo : EIATTR_SPARSE_MMA_MASK
	.align		4
.L_21:
        /*0068*/ 	.byte	0x03, 0x50
        /*006a*/ 	.short	0x0000


	//----- nvinfo : EIATTR_MAXREG_COUNT
	.align		4
        /*006c*/ 	.byte	0x03, 0x1b
        /*006e*/ 	.short	0x00ff


	//----- nvinfo : EIATTR_MERCURY_ISA_VERSION
	.align		4
        /*0070*/ 	.byte	0x03, 0x5f
        /*0072*/ 	.short	0x0101


	//----- nvinfo : EIATTR_VRC_CTA_INIT_COUNT
	.align		4
        /*0074*/ 	.byte	0x02, 0x4a
	.zero		1
	.zero		1


	//----- nvinfo : EIATTR_EXIT_INSTR_OFFSETS
	.align		4
        /*0078*/ 	.byte	0x04, 0x1c
        /*007a*/ 	.short	(.L_23 - .L_22)


	//   ....[0]....
.L_22:
        /*007c*/ 	.word	0x00000070


	//   ....[1]....
        /*0080*/ 	.word	0x000002b0


	//----- nvinfo : EIATTR_CRS_STACK_SIZE
	.align		4
.L_23:
        /*0084*/ 	.byte	0x04, 0x1e
        /*0086*/ 	.short	(.L_25 - .L_24)
.L_24:
        /*0088*/ 	.word	0x00000000


	//----- nvinfo : EIATTR_CBANK_PARAM_SIZE
	.align		4
.L_25:
        /*008c*/ 	.byte	0x03, 0x19
        /*008e*/ 	.short	0x0028


	//----- nvinfo : EIATTR_PARAM_CBANK
	.align		4
        /*0090*/ 	.byte	0x04, 0x0a
        /*0092*/ 	.short	(.L_27 - .L_26)
	.align		4
.L_26:
        /*0094*/ 	.word	index@(.nv.constant0._ZN4QUIC24k_map_matrix_to_intervalEPfiffS0_S0_)
        /*0098*/ 	.short	0x0380
        /*009a*/ 	.short	0x0028


	//----- nvinfo : EIATTR_SW_WAR
	.align		4
.L_27:
        /*009c*/ 	.byte	0x04, 0x36
        /*009e*/ 	.short	(.L_29 - .L_28)
.L_28:
        /*00a0*/ 	.word	0x00000008
.L_29:


//--------------------- .nv.callgraph             --------------------------
	.section	.nv.callgraph,"",@"SHT_CUDA_CALLGRAPH"
	.align	4
	.sectionentsize	8
	.align		4
        /*0000*/ 	.word	0x00000000
	.align		4
        /*0004*/ 	.word	0xffffffff
	.align		4
        /*0008*/ 	.word	0x00000000
	.align		4
        /*000c*/ 	.word	0xfffffffe
	.align		4
        /*0010*/ 	.word	0x00000000
	.align		4
        /*0014*/ 	.word	0xfffffffd
	.align		4
        /*0018*/ 	.word	0x00000000
	.align		4
        /*001c*/ 	.word	0xfffffffc


//--------------------- .text._ZN4QUIC24k_map_matrix_to_intervalEPfiffS0_S0_ --------------------------
	.section	.text._ZN4QUIC24k_map_matrix_to_intervalEPfiffS0_S0_,"ax",@progbits
	.align	128
        .global         _ZN4QUIC24k_map_matrix_to_intervalEPfiffS0_S0_
        .type           _ZN4QUIC24k_map_matrix_to_intervalEPfiffS0_S0_,@function
        .size           _ZN4QUIC24k_map_matrix_to_intervalEPfiffS0_S0_,(.L_x_14 - _ZN4QUIC24k_map_matrix_to_intervalEPfiffS0_S0_)
        .other          _ZN4QUIC24k_map_matrix_to_intervalEPfiffS0_S0_,@"STO_CUDA_ENTRY STV_DEFAULT"
_ZN4QUIC24k_map_matrix_to_intervalEPfiffS0_S0_:
.text._ZN4QUIC24k_map_matrix_to_intervalEPfiffS0_S0_:
[----:B------:R-:W-:Y:S01]  /*0000*/  LDC R1, c[0x0][0x37c] ;  /* 0x0000df00ff017b82 */ /* 0x000fe20000000800 */
[----:B------:R-:W0:Y:S07]  /*0010*/  S2R R0, SR_TID.X ;  /* 0x0000000000007919 */ /* 0x000e2e0000002100 */
[----:B------:R-:W0:Y:S01]  /*0020*/  S2UR UR4, SR_CTAID.X ;  /* 0x00000000000479c3 */ /* 0x000e220000002500 */
[----:B------:R-:W1:Y:S07]  /*0030*/  LDCU UR5, c[0x0][0x388] ;  /* 0x00007100ff0577ac */ /* 0x000e6e0008000800 */
[----:B------:R-:W0:Y:S02]  /*0040*/  LDC R9, c[0x0][0x360] ;  /* 0x0000d800ff097b82 */ /* 0x000e240000000800 */
[----:B0-----:R-:W-:-:S05]  /*0050*/  IMAD R9, R9, UR4, R0 ;  /* 0x0000000409097c24 */ /* 0x001fca000f8e0200 */
[----:B-1----:R-:W-:-:S13]  /*0060*/  ISETP.GE.AND P0, PT, R9, UR5, PT ;  /* 0x0000000509007c0c */ /* 0x002fda000bf06270 */
[----:B------:R-:W-:Y:S05]  /*0070*/  @P0 EXIT ;  /* 0x000000000000094d */ /* 0x000fea0003800000 */
[----:B------:R-:W0:Y:S01]  /*0080*/  LDC.64 R2, c[0x0][0x398] ;  /* 0x0000e600ff027b82 */ /* 0x000e220000000a00 */
[----:B------:R-:W0:Y:S07]  /*0090*/  LDCU.64 UR4, c[0x0][0x358] ;  /* 0x00006b00ff0477ac */ /* 0x000e2e0008000a00 */
[----:B------:R-:W1:Y:S08]  /*00a0*/  LDC.64 R6, c[0x0][0x3a0] ;  /* 0x0000e800ff067b82 */ /* 0x000e700000000a00 */
[----:B------:R-:W2:Y:S01]  /*00b0*/  LDC.64 R4, c[0x0][0x380] ;  /* 0x0000e000ff047b82 */ /* 0x000ea20000000a00 */
[----:B0-----:R-:W3:Y:S07]  /*00c0*/  LDG.E R2, desc[UR4][R2.64] ;  /* 0x0000000402027981 */ /* 0x001eee000c1e1900 */
[----:B------:R-:W0:Y:S01]  /*00d0*/  LDC R8, c[0x0][0x38c] ;  /* 0x0000e300ff087b82 */ /* 0x000e220000000800 */
[----:B-1----:R-:W3:Y:S07]  /*00e0*/  LDG.E R7, desc[UR4][R6.64] ;  /* 0x0000000406077981 */ /* 0x002eee000c1e1900 */
[----:B------:R-:W0:Y:S01]  /*00f0*/  LDC R13, c[0x0][0x390] ;  /* 0x0000e400ff0d7b82 */ /* 0x000e220000000800 */
[----:B--2---:R-:W-:-:S05]  /*0100*/  IMAD.WIDE R4, R9, 0x4, R4 ;  /* 0x0000000409047825 */ /* 0x004fca00078e0204 */
[----:B------:R-:W2:Y:S01]  /*0110*/  LDG.E R11, desc[UR4][R4.64] ;  /* 0x00000004040b7981 */ /* 0x000ea2000c1e1900 */
[----:B------:R-:W-:Y:S01]  /*0120*/  BSSY.RECONVERGENT B0, `(.L_x_0) ;  /* 0x0000015000007945 */ /* 0x000fe20003800200 */
[----:B---3--:R-:W-:-:S04]  /*0130*/  FSETP.NEU.AND P0, PT, R2, R7, PT ;  /* 0x000000070200720b */ /* 0x008fc80003f0d000 */
[----:B------:R-:W-:Y:S02]  /*0140*/  FSEL R0, R2, RZ, P0 ;  /* 0x000000ff02007208 */ /* 0x000fe40000000000 */
[----:B------:R-:W-:Y:S02]  /*0150*/  FSEL R9, R7, 1, P0 ;  /* 0x3f80000007097808 */ /* 0x000fe40000000000 */
[----:B0-----:R-:W-:-:S03]  /*0160*/  FSETP.NEU.AND P0, PT, R8, R13, PT ;  /* 0x0000000d0800720b */ /* 0x001fc60003f0d000 */
[C---:B------:R-:W-:Y:S01]  /*0170*/  FADD R9, -R0.reuse, R9 ;  /* 0x0000000900097221 */ /* 0x040fe20000000100 */
[----:B--2---:R-:W-:-:S03]  /*0180*/  FADD R0, -R0, R11 ;  /* 0x0000000b00007221 */ /* 0x004fc60000000100 */
[----:B------:R-:W0:Y:S06]  /*0190*/  MUFU.RCP R2, R9 ;  /* 0x0000000900027308 */ /* 0x000e2c0000001000 */
[----:B------:R-:W-:-:S04]  /*01a0*/  @!P0 FADD R13, R8, 1 ;  /* 0x3f800000080d8421 */ /* 0x000fc80000000000 */
[----:B------:R-:W-:-:S04]  /*01b0*/  FADD R3, R13, -R8 ;  /* 0x800000080d037221 */ /* 0x000fc80000000000 */
[----:B------:R-:W-:Y:S01]  /*01c0*/  FMUL R0, R0, R3 ;  /* 0x0000000300007220 */ /* 0x000fe20000400000 */
[----:B0-----:R-:W-:-:S03]  /*01d0*/  FFMA R7, -R9, R2, 1 ;  /* 0x3f80000009077423 */ /* 0x001fc60000000102 */
[----:B------:R-:W0:Y:S01]  /*01e0*/  FCHK P0, R0, R9 ;  /* 0x0000000900007302 */ /* 0x000e220000000000 */
[----:B------:R-:W-:-:S04]  /*01f0*/  FFMA R7, R2, R7, R2 ;  /* 0x0000000702077223 */ /* 0x000fc80000000002 */
[----:B------:R-:W-:-:S04]  /*0200*/  FFMA R2, R0, R7, RZ ;  /* 0x0000000700027223 */ /* 0x000fc800000000ff */
[----:B------:R-:W-:-:S04]  /*0210*/  FFMA R3, -R9, R2, R0 ;  /* 0x0000000209037223 */ /* 0x000fc80000000100 */
[----:B------:R-:W-:Y:S01]  /*0220*/  FFMA R2, R7, R3, R2 ;  /* 0x0000000307027223 */ /* 0x000fe20000000002 */
[----:B0-----:R-:W-:Y:S06]  /*0230*/  @!P0 BRA `(.L_x_1) ;  /* 0x00000000000c8947 */ /* 0x001fec0003800000 */
[----:B------:R-:W-:-:S07]  /*0240*/  MOV R2, 0x260 ;  /* 0x0000026000027802 */ /* 0x000fce0000000f00 */
[----:B------:R-:W-:Y:S05]  /*0250*/  CALL.REL.NOINC `($__internal_0_$__cuda_sm3x_div_rn_noftz_f32_slowpath) ;  /* 0x0000000000187944 */ /* 0x000fea0003c00000 */
[----:B------:R-:W-:-:S07]  /*0260*/  IMAD.MOV.U32 R2, RZ, RZ, R0 ;  /* 0x000000ffff027224 */ /* 0x000fce00078e0000 */
.L_x_1:
[----:B------:R-:W-:Y:S05]  /*0270*/  BSYNC.RECONVERGENT B0 ;  /* 0x0000000000007941 */ /* 0x000fea0003800200 */
.L_x_0:
[----:B------:R-:W0:Y:S02]  /*0280*/  LDCU UR6, c[0x0][0x38c] ;  /* 0x00007180ff0677ac */ /* 0x000e240008000800 */
[----:B0-----:R-:W-:-:S05]  /*0290*/  FADD R3, R2, UR6 ;  /* 0x0000000602037e21 */ /* 0x001fca0008000000 */
[----:B------:R-:W-:Y:S01]  /*02a0*/  STG.E desc[UR4][R4.64], R3 ;  /* 0x0000000304007986 */ /* 0x000fe2000c101904 */
[----:B------:R-:W-:Y:S05]  /*02b0*/  EXIT ;  /* 0x000000000000794d */ /* 0x000fea0003800000 */
        .weak           $__internal_0_$__cuda_sm3x_div_rn_noftz_f32_slowpath
        .type           $__internal_0_$__cuda_sm3x_div_rn_noftz_f32_slowpath,@function
        .size           $__internal_0_$__cuda_sm3x_div_rn_noftz_f32_slowpath,(.L_x_14 - $__internal_0_$__cuda_sm3x_div_rn_noftz_f32_slowpath)
$__internal_0_$__cuda_sm3x_div_rn_noftz_f32_slowpath:
[----:B------:R-:W-:Y:S01]  /*02c0*/  SHF.R.U32.HI R6, RZ, 0x17, R9 ;  /* 0x00000017ff067819 */ /* 0x000fe20000011609 */
[----:B------:R-:W-:Y:S01]  /*02d0*/  BSSY.RECONVERGENT B1, `(.L_x_2) ;  /* 0x0000064000017945 */ /* 0x000fe20003800200 */
[--C-:B------:R-:W-:Y:S01]  /*02e0*/  SHF.R.U32.HI R3, RZ, 0x17, R0.reuse ;  /* 0x00000017ff037819 */ /* 0x100fe20000011600 */
[----:B------:R-:W-:Y:S01]  /*02f0*/  IMAD.MOV.U32 R8, RZ, RZ, R0 ;  /* 0x000000ffff087224 */ /* 0x000fe200078e0000 */
[----:B------:R-:W-:Y:S02]  /*0300*/  LOP3.LUT R7, R6, 0xff, RZ, 0xc0, !PT ;  /* 0x000000ff06077812 */ /* 0x000fe400078ec0ff */
[----:B------:R-:W-:-:S03]  /*0310*/  LOP3.LUT R6, R3, 0xff, RZ, 0xc0, !PT ;  /* 0x000000ff03067812 */ /* 0x000fc600078ec0ff */
[----:B------:R-:W-:Y:S02]  /*0320*/  VIADD R12, R7, 0xffffffff ;  /* 0xffffffff070c7836 */ /* 0x000fe40000000000 */
[----:B------:R-:W-:-:S03]  /*0330*/  VIADD R11, R6, 0xffffffff ;  /* 0xffffffff060b7836 */ /* 0x000fc60000000000 */
[----:B------:R-:W-:-:S04]  /*0340*/  ISETP.GT.U32.AND P0, PT, R12, 0xfd, PT ;  /* 0x000000fd0c00780c */ /* 0x000fc80003f04070 */
[----:B------:R-:W-:-:S13]  /*0350*/  ISETP.GT.U32.OR P0, PT, R11, 0xfd, P0 ;  /* 0x000000fd0b00780c */ /* 0x000fda0000704470 */
[----:B------:R-:W-:Y:S01]  /*0360*/  @!P0 IMAD.MOV.U32 R10, RZ, RZ, RZ ;  /* 0x000000ffff0a8224 */ /* 0x000fe200078e00ff */
[----:B------:R-:W-:Y:S06]  /*0370*/  @!P0 BRA `(.L_x_3) ;  /* 0x0000000000608947 */ /* 0x000fec0003800000 */
[----:B------:R-:W-:Y:S01]  /*0380*/  FSETP.GTU.FTZ.AND P0, PT, |R0|, +INF , PT ;  /* 0x7f8000000000780b */ /* 0x000fe20003f1c200 */
[----:B------:R-:W-:Y:S01]  /*0390*/  IMAD.MOV.U32 R3, RZ, RZ, R9 ;  /* 0x000000ffff037224 */ /* 0x000fe200078e0009 */
[----:B------:R-:W-:-:S04]  /*03a0*/  FSETP.GTU.FTZ.AND P1, PT, |R9|, +INF , PT ;  /* 0x7f8000000900780b */ /* 0x000fc80003f3c200 */
[----:B------:R-:W-:-:S13]  /*03b0*/  PLOP3.LUT P0, PT, P0, P1, PT, 0xf8, 0x8f ;  /* 0x00000000008f781c */ /* 0x000fda0000703f70 */
[----:B------:R-:W-:Y:S05]  /*03c0*/  @P0 BRA `(.L_x_4) ;  /* 0x00000004004c0947 */ /* 0x000fea0003800000 */
[----:B------:R-:W-:-:S13]  /*03d0*/  LOP3.LUT P0, RZ, R9, 0x7fffffff, R8, 0xc8, !PT ;  /* 0x7fffffff09ff7812 */ /* 0x000fda000780c808 */
[----:B------:R-:W-:Y:S05]  /*03e0*/  @!P0 BRA `(.L_x_5) ;  /* 0x00000004003c8947 */ /* 0x000fea0003800000 */
[C---:B------:R-:W-:Y:S02]  /*03f0*/  FSETP.NEU.FTZ.AND P2, PT, |R0|.reuse, +INF , PT ;  /* 0x7f8000000000780b */ /* 0x040fe40003f5d200 */
[----:B------:R-:W-:Y:S02]  /*0400*/  FSETP.NEU.FTZ.AND P1, PT, |R3|, +INF , PT ;  /* 0x7f8000000300780b */ /* 0x000fe40003f3d200 */
[----:B------:R-:W-:-:S11]  /*0410*/  FSETP.NEU.FTZ.AND P0, PT, |R0|, +INF , PT ;  /* 0x7f8000000000780b */ /* 0x000fd60003f1d200 */
[----:B------:R-:W-:Y:S05]  /*0420*/  @!P1 BRA !P2, `(.L_x_5) ;  /* 0x00000004002c9947 */ /* 0x000fea0005000000 */
[----:B------:R-:W-:-:S04]  /*0430*/  LOP3.LUT P2, RZ, R8, 0x7fffffff, RZ, 0xc0, !PT ;  /* 0x7fffffff08ff7812 */ /* 0x000fc8000784c0ff */
[----:B------:R-:W-:-:S13]  /*0440*/  PLOP3.LUT P1, PT, P1, P2, PT, 0x2f, 0xf2 ;  /* 0x0000000000f2781c */ /* 0x000fda0000f24577 */
[----:B------:R-:W-:Y:S05]  /*0450*/  @P1 BRA `(.L_x_6) ;  /* 0x0000000400181947 */ /* 0x000fea0003800000 */
[----:B------:R-:W-:-:S04]  /*0460*/  LOP3.LUT P1, RZ, R9, 0x7fffffff, RZ, 0xc0, !PT ;  /* 0x7fffffff09ff7812 */ /* 0x000fc8000782c0ff */
[----:B------:R-:W-:-:S13]  /*0470*/  PLOP3.LUT P0, PT, P0, P1, PT, 0x2f, 0xf2 ;  /* 0x0000000000f2781c */ /* 0x000fda0000702577 */
[----:B------:R-:W-:Y:S05]  /*0480*/  @P0 BRA `(.L_x_7) ;  /* 0x0000000400000947 */ /* 0x000fea0003800000 */
[----:B------:R-:W-:Y:S02]  /*0490*/  ISETP.GE.AND P0, PT, R11, RZ, PT ;  /* 0x000000ff0b00720c */ /* 0x000fe40003f06270 */
[----:B------:R-:W-:-:S11]  /*04a0*/  ISETP.GE.AND P1, PT, R12, RZ, PT ;  /* 0x000000ff0c00720c */ /* 0x000fd60003f26270 */
[----:B------:R-:W-:Y:S02]  /*04b0*/  @P0 IMAD.MOV.U32 R10, RZ, RZ, RZ ;  /* 0x000000ffff0a0224 */ /* 0x000fe400078e00ff */
[----:B------:R-:W-:Y:S01]  /*04c0*/  @!P0 FFMA R8, R0, 1.84467440737095516160e+19, RZ ;  /* 0x5f80000000088823 */ /* 0x000fe200000000ff */
[----:B------:R-:W-:Y:S02]  /*04d0*/  @!P0 IMAD.MOV.U32 R10, RZ, RZ, -0x40 ;  /* 0xffffffc0ff0a8424 */ /* 0x000fe400078e00ff */
[----:B------:R-:W-:Y:S02]  /*04e0*/  @!P1 FFMA R9, R3, 1.84467440737095516160e+19, RZ ;  /* 0x5f80000003099823 */ /* 0x000fe400000000ff */
[----:B------:R-:W-:-:S07]  /*04f0*/  @!P1 VIADD R10, R10, 0x40 ;  /* 0x000000400a0a9836 */ /* 0x000fce0000000000 */
.L_x_3:
[----:B------:R-:W-:Y:S01]  /*0500*/  LEA R0, R7, 0xc0800000, 0x17 ;  /* 0xc080000007007811 */ /* 0x000fe200078eb8ff */
[----:B------:R-:W-:Y:S01]  /*0510*/  VIADD R6, R6, 0xffffff81 ;  /* 0xffffff8106067836 */ /* 0x000fe20000000000 */
[----:B------:R-:W-:Y:S03]  /*0520*/  BSSY.RECONVERGENT B2, `(.L_x_8) ;  /* 0x0000035000027945 */ /* 0x000fe60003800200 */
[----:B------:R-:W-:Y:S01]  /*0530*/  IMAD.IADD R9, R9, 0x1, -R0 ;  /* 0x0000000109097824 */ /* 0x000fe200078e0a00 */
[C---:B------:R-:W-:Y:S01]  /*0540*/  IADD3 R7, PT, PT, R6.reuse, 0x7f, -R7 ;  /* 0x0000007f06077810 */ /* 0x040fe20007ffe807 */
[----:B------:R-:W-:Y:S02]  /*0550*/  IMAD R0, R6, -0x800000, R8 ;  /* 0xff80000006007824 */ /* 0x000fe400078e0208 */
[----:B------:R-:W0:Y:S01]  /*0560*/  MUFU.RCP R3, R9 ;  /* 0x0000000900037308 */ /* 0x000e220000001000 */
[----:B------:R-:W-:Y:S01]  /*0570*/  FADD.FTZ R11, -R9, -RZ ;  /* 0x800000ff090b7221 */ /* 0x000fe20000010100 */
[----:B------:R-:W-:-:S03]  /*0580*/  IMAD.IADD R7, R7, 0x1, R10 ;  /* 0x0000000107077824 */ /* 0x000fc600078e020a */
[----:B0-----:R-:W-:-:S04]  /*0590*/  FFMA R12, R3, R11, 1 ;  /* 0x3f800000030c7423 */ /* 0x001fc8000000000b */
[----:B------:R-:W-:-:S04]  /*05a0*/  FFMA R12, R3, R12, R3 ;  /* 0x0000000c030c7223 */ /* 0x000fc80000000003 */
[----:B------:R-:W-:-:S04]  /*05b0*/  FFMA R3, R0, R12, RZ ;  /* 0x0000000c00037223 */ /* 0x000fc800000000ff */
[----:B------:R-:W-:-:S04]  /*05c0*/  FFMA R8, R11, R3, R0 ;  /* 0x000000030b087223 */ /* 0x000fc80000000000 */
[----:B------:R-:W-:-:S04]  /*05d0*/  FFMA R13, R12, R8, R3 ;  /* 0x000000080c0d7223 */ /* 0x000fc80000000003 */
[----:B------:R-:W-:-:S04]  /*05e0*/  FFMA R8, R11, R13, R0 ;  /* 0x0000000d0b087223 */ /* 0x000fc80000000000 */
[----:B------:R-:W-:-:S05]  /*05f0*/  FFMA R0, R12, R8, R13 ;  /* 0x000000080c007223 */ /* 0x000fca000000000d */
[----:B------:R-:W-:-:S04]  /*0600*/  SHF.R.U32.HI R3, RZ, 0x17, R0 ;  /* 0x00000017ff037819 */ /* 0x000fc80000011600 */
[----:B------:R-:W-:-:S05]  /*0610*/  LOP3.LUT R3, R3, 0xff, RZ, 0xc0, !PT ;  /* 0x000000ff03037812 */ /* 0x000fca00078ec0ff */
[----:B------:R-:W-:-:S04]  /*0620*/  IMAD.IADD R9, R3, 0x1, R7 ;  /* 0x0000000103097824 */ /* 0x000fc800078e0207 */
[----:B------:R-:W-:-:S05]  /*0630*/  VIADD R3, R9, 0xffffffff ;  /* 0xffffffff09037836 */ /* 0x000fca0000000000 */
[----:B------:R-:W-:-:S13]  /*0640*/  ISETP.GE.U32.AND P0, PT, R3, 0xfe, PT ;  /* 0x000000fe0300780c */ /* 0x000fda0003f06070 */
[----:B------:R-:W-:Y:S05]  /*0650*/  @!P0 BRA `(.L_x_9) ;  /* 0x0000000000808947 */ /* 0x000fea0003800000 */
[----:B------:R-:W-:-:S13]  /*0660*/  ISETP.GT.AND P0, PT, R9, 0xfe, PT ;  /* 0x000000fe0900780c */ /* 0x000fda0003f04270 */
[----:B------:R-:W-:Y:S05]  /*0670*/  @P0 BRA `(.L_x_10) ;  /* 0x00000000006c0947 */ /* 0x000fea0003800000 */
[----:B------:R-:W-:-:S13]  /*0680*/  ISETP.GE.AND P0, PT, R9, 0x1, PT ;  /* 0x000000010900780c */ /* 0x000fda0003f06270 */
[----:B------:R-:W-:Y:S05]  /*0690*/  @P0 BRA `(.L_x_11) ;  /* 0x0000000000740947 */ /* 0x000fea0003800000 */
[----:B------:R-:W-:Y:S02]  /*06a0*/  ISETP.GE.AND P0, PT, R9, -0x18, PT ;  /* 0xffffffe80900780c */ /* 0x000fe40003f06270 */
[----:B------:R-:W-:-:S11]  /*06b0*/  LOP3.LUT R0, R0, 0x80000000, RZ, 0xc0, !PT ;  /* 0x8000000000007812 */ /* 0x000fd600078ec0ff */
[----:B------:R-:W-:Y:S05]  /*06c0*/  @!P0 BRA `(.L_x_11) ;  /* 0x0000000000688947 */ /* 0x000fea0003800000 */
[CCC-:B------:R-:W-:Y:S01]  /*06d0*/  FFMA.RZ R3, R12.reuse, R8.reuse, R13.reuse ;  /* 0x000000080c037223 */ /* 0x1c0fe2000000c00d */
[CCC-:B------:R-:W-:Y:S01]  /*06e0*/  FFMA.RM R6, R12.reuse, R8.reuse, R13.reuse ;  /* 0x000000080c067223 */ /* 0x1c0fe2000000400d */
[C---:B------:R-:W-:Y:S02]  /*06f0*/  ISETP.NE.AND P2, PT, R9.reuse, RZ, PT ;  /* 0x000000ff0900720c */ /* 0x040fe40003f45270 */
[----:B------:R-:W-:Y:S02]  /*0700*/  ISETP.NE.AND P1, PT, R9, RZ, PT ;  /* 0x000000ff0900720c */ /* 0x000fe40003f25270 */
[----:B------:R-:W-:Y:S01]  /*0710*/  LOP3.LUT R7, R3, 0x7fffff, RZ, 0xc0, !PT ;  /* 0x007fffff03077812 */ /* 0x000fe200078ec0ff */
[----:B------:R-:W-:Y:S01]  /*0720*/  FFMA.RP R3, R12, R8, R13 ;  /* 0x000000080c037223 */ /* 0x000fe2000000800d */
[----:B------:R-:W-:Y:S02]  /*0730*/  VIADD R8, R9, 0x20 ;  /* 0x0000002009087836 */ /* 0x000fe40000000000 */
[----:B------:R-:W-:Y:S01]  /*0740*/  LOP3.LUT R7, R7, 0x800000, RZ, 0xfc, !PT ;  /* 0x0080000007077812 */ /* 0x000fe200078efcff */
[----:B------:R-:W-:Y:S01]  /*0750*/  IMAD.MOV R9, RZ, RZ, -R9 ;  /* 0x000000ffff097224 */ /* 0x000fe200078e0a09 */
[----:B------:R-:W-:-:S02]  /*0760*/  FSETP.NEU.FTZ.AND P0, PT, R3, R6, PT ;  /* 0x000000060300720b */ /* 0x000fc40003f1d000 */
[----:B------:R-:W-:Y:S02]  /*0770*/  SHF.L.U32 R8, R7, R8, RZ ;  /* 0x0000000807087219 */ /* 0x000fe400000006ff */
[----:B------:R-:W-:Y:S02]  /*0780*/  SEL R6, R9, RZ, P2 ;  /* 0x000000ff09067207 */ /* 0x000fe40001000000 */
[----:B------:R-:W-:Y:S02]  /*0790*/  ISETP.NE.AND P1, PT, R8, RZ, P1 ;  /* 0x000000ff0800720c */ /* 0x000fe40000f25270 */
[----:B------:R-:W-:Y:S02]  /*07a0*/  SHF.R.U32.HI R6, RZ, R6, R7 ;  /* 0x00000006ff067219 */ /* 0x000fe40000011607 */
[----:B------:R-:W-:Y:S02]  /*07b0*/  PLOP3.LUT P0, PT, P0, P1, PT, 0xf8, 0x8f ;  /* 0x00000000008f781c */ /* 0x000fe40000703f70 */
[----:B------:R-:W-:-:S02]  /*07c0*/  SHF.R.U32.HI R8, RZ, 0x1, R6 ;  /* 0x00000001ff087819 */ /* 0x000fc40000011606 */
[----:B------:R-:W-:-:S04]  /*07d0*/  SEL R3, RZ, 0x1, !P0 ;  /* 0x00000001ff037807 */ /* 0x000fc80004000000 */
[----:B------:R-:W-:-:S04]  /*07e0*/  LOP3.LUT R3, R3, 0x1, R8, 0xf8, !PT ;  /* 0x0000000103037812 */ /* 0x000fc800078ef808 */
[----:B------:R-:W-:-:S05]  /*07f0*/  LOP3.LUT R3, R3, R6, RZ, 0xc0, !PT ;  /* 0x0000000603037212 */ /* 0x000fca00078ec0ff */
[----:B------:R-:W-:-:S05]  /*0800*/  IMAD.IADD R3, R8, 0x1, R3 ;  /* 0x0000000108037824 */ /* 0x000fca00078e0203 */
[----:B------:R-:W-:Y:S01]  /*0810*/  LOP3.LUT R0, R3, R0, RZ, 0xfc, !PT ;  /* 0x0000000003007212 */ /* 0x000fe200078efcff */
[----:B------:R-:W-:Y:S06]  /*0820*/  BRA `(.L_x_11) ;  /* 0x0000000000107947 */ /* 0x000fec0003800000 */
.L_x_10:
[----:B------:R-:W-:-:S04]  /*0830*/  LOP3.LUT R0, R0, 0x80000000, RZ, 0xc0, !PT ;  /* 0x8000000000007812 */ /* 0x000fc800078ec0ff */
[----:B------:R-:W-:Y:S01]  /*0840*/  LOP3.LUT R0, R0, 0x7f800000, RZ, 0xfc, !PT ;  /* 0x7f80000000007812 */ /* 0x000fe200078efcff */
[----:B------:R-:W-:Y:S06]  /*0850*/  BRA `(.L_x_11) ;  /* 0x0000000000047947 */ /* 0x000fec0003800000 */
.L_x_9:
[----:B------:R-:W-:-:S07]  /*0860*/  IMAD R0, R7, 0x800000, R0 ;  /* 0x0080000007007824 */ /* 0x000fce00078e0200 */
.L_x_11:
[----:B------:R-:W-:Y:S05]  /*0870*/  BSYNC.RECONVERGENT B2 ;  /* 0x0000000000027941 */ /* 0x000fea0003800200 */
.L_x_8:
[----:B------:R-:W-:Y:S05]  /*0880*/  BRA `(.L_x_12) ;  /* 0x0000000000207947 */ /* 0x000fea0003800000 */
.L_x_7:
[----:B------:R-:W-:-:S04]  /*0890*/  LOP3.LUT R0, R9, 0x80000000, R8, 0x48, !PT ;  /* 0x8000000009007812 */ /* 0x000fc800078e4808 */
[----:B------:R-:W-:Y:S01]  /*08a0*/  LOP3.LUT R0, R0, 0x7f800000, RZ, 0xfc, !PT ;  /* 0x7f80000000007812 */ /* 0x000fe200078efcff */
[----:B------:R-:W-:Y:S06]  /*08b0*/  BRA `(.L_x_12) ;  /* 0x0000000000147947 */ /* 0x000fec0003800000 */
.L_x_6:
[----:B------:R-:W-:Y:S01]  /*08c0*/  LOP3.LUT R0, R9, 0x80000000, R8, 0x48, !PT ;  /* 0x8000000009007812 */ /* 0x000fe200078e4808 */
[----:B------:R-:W-:Y:S06]  /*08d0*/  BRA `(.L_x_12) ;  /* 0x00000000000c7947 */ /* 0x000fec0003800000 */
.L_x_5:
[----:B------:R-:W0:Y:S01]  /*08e0*/  MUFU.RSQ R0, -QNAN ;  /* 0xffc0000000007908 */ /* 0x000e220000001400 */
[----:B------:R-:W-:Y:S05]  /*08f0*/  BRA `(.L_x_12) ;  /* 0x0000000000047947 */ /* 0x000fea0003800000 */
.L_x_4:
[----:B------:R-:W-:-:S07]  /*0900*/  FADD.FTZ R0, R0, R3 ;  /* 0x0000000300007221 */ /* 0x000fce0000010000 */
.L_x_12:
[----:B------:R-:W-:Y:S05]  /*0910*/  BSYNC.RECONVERGENT B1 ;  /* 0x0000000000017941 */ /* 0x000fea0003800200 */
.L_x_2:
[----:B------:R-:W-:-:S04]  /*0920*/  IMAD.MOV.U32 R3, RZ, RZ, 0x0 ;  /* 0x00000000ff037424 */ /* 0x000fc800078e00ff */
[----:B0-----:R-:W-:Y:S05]  /*0930*/  RET.REL.NODEC R2 `(_ZN4QUIC24k_map_matrix_to_intervalEPfiffS0_S0_) ;  /* 0xfffffff402b07950 */ /* 0x001fea0003c3ffff */
.L_x_13:
[----:B------:R-:W-:-:S00]  /*0940*/  BRA `(.L_x_13) ;  /* 0xfffffffc00fc7947 */ /* 0x000fc0000383ffff */
[----:B------:R-:W-:-:S00]  /*0950*/  NOP ;  /* 0x0000000000007918 */ /* 0x000fc00000000000 */
        /* <DEDUP_REMOVED lines=10> */
.L_x_14:


//--------------------- .nv.shared.reserved.0     --------------------------
	.section	.nv.shared.reserved.0,"aw",@nobits
	.weak		__nv_reservedSMEM_offset_0_alias
	.size		__nv_reservedSMEM_offset_0_alias, 0, 64
	.other		__nv_reservedSMEM_offset_0_alias,@"STO_CUDA_RESERVED_SHARED STV_DEFAULT"
__nv_reservedSMEM_offset_0_alias:
	.zero		0
	.zero		64


//--------------------- .nv.constant0._ZN4QUIC24k_map_matrix_to_intervalEPfiffS0_S0_ --------------------------
	.section	.nv.constant0._ZN4QUIC24k_map_matrix_to_intervalEPfiffS0_S0_,"a",@progbits
	.sectionflags	@""
	.align	4
.nv.constant0._ZN4QUIC24k_map_matrix_to_intervalEPfiffS0_S0_:
	.zero		936


//--------------------- SYMBOLS --------------------------

	.type		.nv.reservedSmem.offset0,@object
	.size		.nv.reservedSmem.offset0,0x4
